//
// Generated by NVIDIA NVVM Compiler
//
// Compiler Build ID: CL-36424714
// Cuda compilation tools, release 13.0, V13.0.88
// Based on NVVM 20.0.0
//

.version 9.0
.target sm_100
.address_size 64

	// .globl	_Z14applyStencil1DiiPKfPfS1_
// _ZZ14applyStencil1DiiPKfPfS1_E2sw has been demoted
// _ZZ14applyStencil1DiiPKfPfS1_E3ins has been demoted

.visible .entry _Z14applyStencil1DiiPKfPfS1_(
	.param .u32 _Z14applyStencil1DiiPKfPfS1__param_0,
	.param .u32 _Z14applyStencil1DiiPKfPfS1__param_1,
	.param .u64 .ptr .align 1 _Z14applyStencil1DiiPKfPfS1__param_2,
	.param .u64 .ptr .align 1 _Z14applyStencil1DiiPKfPfS1__param_3,
	.param .u64 .ptr .align 1 _Z14applyStencil1DiiPKfPfS1__param_4
)
{
	.reg .pred 	%p<3>;
	.reg .b32 	%r<14>;
	.reg .b32 	%f<26>;
	.reg .b64 	%rd<13>;
	// demoted variable
	.shared .align 4 .b8 _ZZ14applyStencil1DiiPKfPfS1_E2sw[28];
	// demoted variable
	.shared .align 4 .b8 _ZZ14applyStencil1DiiPKfPfS1_E3ins[2076];
	ld.param.u32 	%r5, [_Z14applyStencil1DiiPKfPfS1__param_0];
	ld.param.u32 	%r4, [_Z14applyStencil1DiiPKfPfS1__param_1];
	ld.param.u64 	%rd2, [_Z14applyStencil1DiiPKfPfS1__param_2];
	ld.param.u64 	%rd4, [_Z14applyStencil1DiiPKfPfS1__param_3];
	ld.param.u64 	%rd3, [_Z14applyStencil1DiiPKfPfS1__param_4];
	cvta.to.global.u64 	%rd5, %rd4;
	mov.u32 	%r6, %ctaid.x;
	mov.u32 	%r7, %ntid.x;
	mov.u32 	%r1, %tid.x;
	mad.lo.s32 	%r8, %r6, %r7, %r1;
	add.s32 	%r2, %r8, %r5;
	setp.gt.u32 	%p1, %r1, 6;
	mul.wide.s32 	%rd6, %r2, 4;
	add.s64 	%rd1, %rd5, %rd6;
	shl.b32 	%r9, %r1, 2;
	mov.u32 	%r10, _ZZ14applyStencil1DiiPKfPfS1_E3ins;
	add.s32 	%r3, %r10, %r9;
	@%p1 bra 	$L__BB0_2;
	cvta.to.global.u64 	%rd7, %rd2;
	mul.wide.u32 	%rd8, %r1, 4;
	add.s64 	%rd9, %rd7, %rd8;
	ld.global.f32 	%f1, [%rd9];
	mov.u32 	%r12, _ZZ14applyStencil1DiiPKfPfS1_E2sw;
	add.s32 	%r13, %r12, %r9;
	st.shared.f32 	[%r13], %f1;
	ld.global.f32 	%f2, [%rd1+-12];
	st.shared.f32 	[%r3], %f2;
$L__BB0_2:
	ld.global.f32 	%f3, [%rd1+12];
	st.shared.f32 	[%r3+24], %f3;
	bar.sync 	0;
	setp.ge.s32 	%p2, %r2, %r4;
	@%p2 bra 	$L__BB0_4;
	ld.shared.f32 	%f4, [_ZZ14applyStencil1DiiPKfPfS1_E2sw];
	ld.shared.f32 	%f5, [%r3];
	fma.rn.f32 	%f6, %f4, %f5, 0f00000000;
	ld.shared.f32 	%f7, [_ZZ14applyStencil1DiiPKfPfS1_E2sw+4];
	ld.shared.f32 	%f8, [%r3+4];
	fma.rn.f32 	%f9, %f7, %f8, %f6;
	ld.shared.f32 	%f10, [_ZZ14applyStencil1DiiPKfPfS1_E2sw+8];
	ld.shared.f32 	%f11, [%r3+8];
	fma.rn.f32 	%f12, %f10, %f11, %f9;
	ld.shared.f32 	%f13, [_ZZ14applyStencil1DiiPKfPfS1_E2sw+12];
	ld.shared.f32 	%f14, [%r3+12];
	fma.rn.f32 	%f15, %f13, %f14, %f12;
	ld.shared.f32 	%f16, [_ZZ14applyStencil1DiiPKfPfS1_E2sw+16];
	ld.shared.f32 	%f17, [%r3+16];
	fma.rn.f32 	%f18, %f16, %f17, %f15;
	ld.shared.f32 	%f19, [_ZZ14applyStencil1DiiPKfPfS1_E2sw+20];
	ld.shared.f32 	%f20, [%r3+20];
	fma.rn.f32 	%f21, %f19, %f20, %f18;
	ld.shared.f32 	%f22, [_ZZ14applyStencil1DiiPKfPfS1_E2sw+24];
	ld.shared.f32 	%f23, [%r3+24];
	fma.rn.f32 	%f24, %f22, %f23, %f21;
	div.rn.f32 	%f25, %f24, 0f40E00000;
	cvta.to.global.u64 	%rd10, %rd3;
	add.s64 	%rd12, %rd10, %rd6;
	st.global.f32 	[%rd12], %f25;
$L__BB0_4:
	ret;

}


// ===== COMPILED SASS (sm_100) =====

	.target	sm_100

	.elftype	@"ET_EXEC"


//--------------------- .note.nv.tkinfo           --------------------------
	.section	.note.nv.tkinfo,"",@"SHT_NOTE"
	.sectionflags	@"SHF_NOTE_NV_TKINFO"
	.tkinfo
        /*0018*/ 	.word	0x00000002
        /*0030*/ 	.string	""
        /*0030*/ 	.string	"ptxas"
        /*0030*/ 	.string	"Cuda compilation tools, release 13.0, V13.0.88"
        /*0030*/ 	.string	"Build cuda_13.0.r13.0/compiler.36424714_0"
        /*0030*/ 	.string	"-arch sm_100 -m 64 "



//--------------------- .note.nv.cuinfo           --------------------------
	.section	.note.nv.cuinfo,"",@"SHT_NOTE"
	.sectionflags	@"SHF_NOTE_NV_CUINFO"
        /*0018*/ 	.short	0x0002
        /*001a*/ 	.short	0x0064
        /*001c*/ 	.short	0x0082
	.zero		2


//--------------------- .nv.info                  --------------------------
	.section	.nv.info,"",@"SHT_CUDA_INFO"
	.align	4


	//----- nvinfo : EIATTR_REGCOUNT
	.align		4
        /*0000*/ 	.byte	0x04, 0x2f
        /*0002*/ 	.short	(.L_1 - .L_0)
	.align		4
.L_0:
        /*0004*/ 	.word	index@(_Z14applyStencil1DiiPKfPfS1_)
        /*0008*/ 	.word	0x00000016


	//----- nvinfo : EIATTR_FRAME_SIZE
	.align		4
.L_1:
        /*000c*/ 	.byte	0x04, 0x11
        /*000e*/ 	.short	(.L_3 - .L_2)
	.align		4
.L_2:
        /*0010*/ 	.word	index@($__internal_0_$__cuda_sm3x_div_rn_noftz_f32_slowpath)
        /*0014*/ 	.word	0x00000000


	//----- nvinfo : EIATTR_FRAME_SIZE
	.align		4
.L_3:
        /*0018*/ 	.byte	0x04, 0x11
        /*001a*/ 	.short	(.L_5 - .L_4)
	.align		4
.L_4:
        /*001c*/ 	.word	index@(_Z14applyStencil1DiiPKfPfS1_)
        /*0020*/ 	.word	0x00000000


	//----- nvinfo : EIATTR_MIN_STACK_SIZE
	.align		4
.L_5:
        /*0024*/ 	.byte	0x04, 0x12
        /*0026*/ 	.short	(.L_7 - .L_6)
	.align		4
.L_6:
        /*0028*/ 	.word	index@(_Z14applyStencil1DiiPKfPfS1_)
        /*002c*/ 	.word	0x00000000
.L_7:


//--------------------- .nv.compat                --------------------------
	.section	.nv.compat,"",@"SHT_CUDA_COMPAT_INFO"
	.align	4
        /*0000*/ 	.byte	0x02, 0x09, 0x00, 0x00, 0x02, 0x02, 0x01, 0x00, 0x02, 0x05, 0x05, 0x00, 0x03, 0x07, 0x01, 0x01
        /*0010*/ 	.byte	0x02, 0x03, 0x00, 0x00, 0x02, 0x06, 0x01, 0x00, 0x04, 0x0b, 0x08, 0x00, 0x01, 0x00, 0x00, 0x00
        /*0020*/ 	.byte	0x00, 0x00, 0x00, 0x00


//--------------------- .nv.info._Z14applyStencil1DiiPKfPfS1_ --------------------------
	.section	.nv.info._Z14applyStencil1DiiPKfPfS1_,"",@"SHT_CUDA_INFO"
	.sectionflags	@""
	.align	4


	//----- nvinfo : EIATTR_CUDA_API_VERSION
	.align		4
        /*0000*/ 	.byte	0x04, 0x37
        /*0002*/ 	.short	(.L_9 - .L_8)
.L_8:
        /*0004*/ 	.word	0x00000082


	//----- nvinfo : EIATTR_KPARAM_INFO
	.align		4
.L_9:
        /*0008*/ 	.byte	0x04, 0x17
        /*000a*/ 	.short	(.L_11 - .L_10)
.L_10:
        /*000c*/ 	.word	0x00000000
        /*0010*/ 	.short	0x0004
        /*0012*/ 	.short	0x0018
        /*0014*/ 	.byte	0x00, 0xf5, 0x21, 0x00


	//----- nvinfo : EIATTR_KPARAM_INFO
	.align		4
.L_11:
        /*0018*/ 	.byte	0x04, 0x17
        /*001a*/ 	.short	(.L_13 - .L_12)
.L_12:
        /*001c*/ 	.word	0x00000000
        /*0020*/ 	.short	0x0003
        /*0022*/ 	.short	0x0010
        /*0024*/ 	.byte	0x00, 0xf5, 0x21, 0x00


	//----- nvinfo : EIATTR_KPARAM_INFO
	.align		4
.L_13:
        /*0028*/ 	.byte	0x04, 0x17
        /*002a*/ 	.short	(.L_15 - .L_14)
.L_14:
        /*002c*/ 	.word	0x00000000
        /*0030*/ 	.short	0x0002
        /*0032*/ 	.short	0x0008
        /*0034*/ 	.byte	0x00, 0xf5, 0x21, 0x00


	//----- nvinfo : EIATTR_KPARAM_INFO
	.align		4
.L_15:
        /*0038*/ 	.byte	0x04, 0x17
        /*003a*/ 	.short	(.L_17 - .L_16)
.L_16:
        /*003c*/ 	.word	0x00000000
        /*0040*/ 	.short	0x0001
        /*0042*/ 	.short	0x0004
        /*0044*/ 	.byte	0x00, 0xf0, 0x11, 0x00


	//----- nvinfo : EIATTR_KPARAM_INFO
	.align		4
.L_17:
        /*0048*/ 	.byte	0x04, 0x17
        /*004a*/ 	.short	(.L_19 - .L_18)
.L_18:
        /*004c*/ 	.word	0x00000000
        /*0050*/ 	.short	0x0000
        /*0052*/ 	.short	0x0000
        /*0054*/ 	.byte	0x00, 0xf0, 0x11, 0x00


	//----- nvinfo : EIATTR_SPARSE_MMA_MASK
	.align		4
.L_19:
        /*0058*/ 	.byte	0x03, 0x50
        /*005a*/ 	.short	0x0000


	//----- nvinfo : EIATTR_MAXREG_COUNT
	.align		4
        /*005c*/ 	.byte	0x03, 0x1b
        /*005e*/ 	.short	0x00ff


	//----- nvinfo : EIATTR_NUM_BARRIERS
	.align		4
        /*0060*/ 	.byte	0x02, 0x4c
        /*0062*/ 	.byte	0x01
	.zero		1


	//----- nvinfo : EIATTR_MERCURY_ISA_VERSION
	.align		4
        /*0064*/ 	.byte	0x03, 0x5f
        /*0066*/ 	.short	0x0101


	//----- nvinfo : EIATTR_UNUSED_LOAD_BYTE_OFFSET
	.align		4
        /*0068*/ 	.byte	0x04, 0x44
        /*006a*/ 	.short	(.L_21 - .L_20)


	//   ....[0]....
.L_20:
        /*006c*/ 	.word	0x00000250
        /*0070*/ 	.word	0x00000fff


	//----- nvinfo : EIATTR_VRC_CTA_INIT_COUNT
	.align		4
.L_21:
        /*0074*/ 	.byte	0x02, 0x4a
	.zero		1
	.zero		1


	//----- nvinfo : EIATTR_EXIT_INSTR_OFFSETS
	.align		4
        /*0078*/ 	.byte	0x04, 0x1c
        /*007a*/ 	.short	(.L_23 - .L_22)


	//   ....[0]....
.L_22:
        /*007c*/ 	.word	0x000001d0


	//   ....[1]....
        /*0080*/ 	.word	0x000003f0


	//----- nvinfo : EIATTR_CRS_STACK_SIZE
	.align		4
.L_23:
        /*0084*/ 	.byte	0x04, 0x1e
        /*0086*/ 	.short	(.L_25 - .L_24)
.L_24:
        /*0088*/ 	.word	0x00000000


	//----- nvinfo : EIATTR_CBANK_PARAM_SIZE
	.align		4
.L_25:
        /*008c*/ 	.byte	0x03, 0x19
        /*008e*/ 	.short	0x0020


	//----- nvinfo : EIATTR_PARAM_CBANK
	.align		4
        /*0090*/ 	.byte	0x04, 0x0a
        /*0092*/ 	.short	(.L_27 - .L_26)
	.align		4
.L_26:
        /*0094*/ 	.word	index@(.nv.constant0._Z14applyStencil1DiiPKfPfS1_)
        /*0098*/ 	.short	0x0380
        /*009a*/ 	.short	0x0020


	//----- nvinfo : EIATTR_SW_WAR
	.align		4
.L_27:
        /*009c*/ 	.byte	0x04, 0x36
        /*009e*/ 	.short	(.L_29 - .L_28)
.L_28:
        /*00a0*/ 	.word	0x00000008
.L_29:


//--------------------- .nv.callgraph             --------------------------
	.section	.nv.callgraph,"",@"SHT_CUDA_CALLGRAPH"
	.align	4
	.sectionentsize	8
	.align		4
        /*0000*/ 	.word	0x00000000
	.align		4
        /*0004*/ 	.word	0xffffffff
	.align		4
        /*0008*/ 	.word	0x00000000
	.align		4
        /*000c*/ 	.word	0xfffffffe
	.align		4
        /*0010*/ 	.word	0x00000000
	.align		4
        /*0014*/ 	.word	0xfffffffd
	.align		4
        /*0018*/ 	.word	0x00000000
	.align		4
        /*001c*/ 	.word	0xfffffffc


//--------------------- .text._Z14applyStencil1DiiPKfPfS1_ --------------------------
	.section	.text._Z14applyStencil1DiiPKfPfS1_,"ax",@progbits
	.align	128
        .global         _Z14applyStencil1DiiPKfPfS1_
        .type           _Z14applyStencil1DiiPKfPfS1_,@function
        .size           _Z14applyStencil1DiiPKfPfS1_,(.L_x_15 - _Z14applyStencil1DiiPKfPfS1_)
        .other          _Z14applyStencil1DiiPKfPfS1_,@"STO_CUDA_ENTRY STV_DEFAULT"
_Z14applyStencil1DiiPKfPfS1_:
.text._Z14applyStencil1DiiPKfPfS1_:
[----:B------:R-:W-:Y:S01]  /*0000*/  LDC R1, c[0x0][0x37c] ;  /* 0x0000df00ff017b82 */ /* 0x000fe20000000800 */
[----:B------:R-:W0:Y:S07]  /*0010*/  S2R R13, SR_TID.X ;  /* 0x00000000000d7919 */ /* 0x000e2e0000002100 */
[----:B------:R-:W1:Y:S01]  /*0020*/  S2UR UR4, SR_CTAID.X ;  /* 0x00000000000479c3 */ /* 0x000e620000002500 */
[----:B------:R-:W2:Y:S01]  /*0030*/  LDCU UR5, c[0x0][0x380] ;  /* 0x00007000ff0577ac */ /* 0x000ea20008000800 */
[----:B------:R-:W3:Y:S06]  /*0040*/  LDCU.64 UR6, c[0x0][0x358] ;  /* 0x00006b00ff0677ac */ /* 0x000eec0008000a00 */
[----:B------:R-:W1:Y:S08]  /*0050*/  LDC R2, c[0x0][0x360] ;  /* 0x0000d800ff027b82 */ /* 0x000e700000000800 */
[----:B------:R-:W4:Y:S01]  /*0060*/  LDC.64 R4, c[0x0][0x390] ;  /* 0x0000e400ff047b82 */ /* 0x000f220000000a00 */
[----:B0-----:R-:W-:Y:S01]  /*0070*/  ISETP.GT.U32.AND P0, PT, R13, 0x6, PT ;  /* 0x000000060d00780c */ /* 0x001fe20003f04070 */
[----:B-1----:R-:W-:Y:S01]  /*0080*/  IMAD R2, R2, UR4, R13 ;  /* 0x0000000402027c24 */ /* 0x002fe2000f8e020d */
[----:B------:R-:W0:Y:S01]  /*0090*/  S2R R11, SR_CgaCtaId ;  /* 0x00000000000b7919 */ /* 0x000e220000008800 */
[----:B------:R-:W-:Y:S01]  /*00a0*/  MOV R0, 0x400 ;  /* 0x0000040000007802 */ /* 0x000fe20000000f00 */
[----:B------:R-:W1:Y:S01]  /*00b0*/  LDCU UR4, c[0x0][0x384] ;  /* 0x00007080ff0477ac */ /* 0x000e620008000800 */
[----:B--2---:R-:W-:-:S04]  /*00c0*/  VIADD R2, R2, UR5 ;  /* 0x0000000502027c36 */ /* 0x004fc80008000000 */
[----:B----4-:R-:W-:-:S04]  /*00d0*/  IMAD.WIDE R4, R2, 0x4, R4 ;  /* 0x0000000402047825 */ /* 0x010fc800078e0204 */
[----:B------:R-:W2:Y:S01]  /*00e0*/  @!P0 LDC.64 R6, c[0x0][0x388] ;  /* 0x0000e200ff068b82 */ /* 0x000ea20000000a00 */
[----:B---3--:R-:W3:Y:S04]  /*00f0*/  @!P0 LDG.E R10, desc[UR6][R4.64+-0xc] ;  /* 0xfffff406040a8981 */ /* 0x008ee8000c1e1900 */
[----:B------:R-:W4:Y:S01]  /*0100*/  LDG.E R12, desc[UR6][R4.64+0xc] ;  /* 0x00000c06040c7981 */ /* 0x000f22000c1e1900 */
[----:B--2---:R-:W-:-:S06]  /*0110*/  @!P0 IMAD.WIDE.U32 R6, R13, 0x4, R6 ;  /* 0x000000040d068825 */ /* 0x004fcc00078e0006 */
[----:B------:R-:W2:Y:S01]  /*0120*/  @!P0 LDG.E R6, desc[UR6][R6.64] ;  /* 0x0000000606068981 */ /* 0x000ea2000c1e1900 */
[----:B------:R-:W-:Y:S01]  /*0130*/  VIADD R3, R0, 0x1c ;  /* 0x0000001c00037836 */ /* 0x000fe20000000000 */
[----:B0-----:R-:W-:-:S04]  /*0140*/  @!P0 LEA R8, R11, R0, 0x18 ;  /* 0x000000000b088211 */ /* 0x001fc800078ec0ff */
[----:B------:R-:W-:Y:S01]  /*0150*/  LEA R3, R11, R3, 0x18 ;  /* 0x000000030b037211 */ /* 0x000fe200078ec0ff */
[----:B------:R-:W-:-:S04]  /*0160*/  @!P0 IMAD R9, R13, 0x4, R8 ;  /* 0x000000040d098824 */ /* 0x000fc800078e0208 */
[----:B------:R-:W-:Y:S01]  /*0170*/  IMAD R3, R13, 0x4, R3 ;  /* 0x000000040d037824 */ /* 0x000fe200078e0203 */
[----:B-1----:R-:W-:Y:S01]  /*0180*/  ISETP.GE.AND P1, PT, R2, UR4, PT ;  /* 0x0000000402007c0c */ /* 0x002fe2000bf26270 */
[----:B--2---:R0:W-:Y:S04]  /*0190*/  @!P0 STS [R9], R6 ;  /* 0x0000000609008388 */ /* 0x0041e80000000800 */
[----:B---3--:R0:W-:Y:S04]  /*01a0*/  @!P0 STS [R3], R10 ;  /* 0x0000000a03008388 */ /* 0x0081e80000000800 */
[----:B----4-:R0:W-:Y:S01]  /*01b0*/  STS [R3+0x18], R12 ;  /* 0x0000180c03007388 */ /* 0x0101e20000000800 */
[----:B------:R-:W-:Y:S06]  /*01c0*/  BAR.SYNC.DEFER_BLOCKING 0x0 ;  /* 0x0000000000007b1d */ /* 0x000fec0000010000 */
[----:B------:R-:W-:Y:S05]  /*01d0*/  @P1 EXIT ;  /* 0x000000000000194d */ /* 0x000fea0003800000 */
[----:B------:R-:W-:Y:S01]  /*01e0*/  LEA R16, R11, R0, 0x18 ;  /* 0x000000000b107211 */ /* 0x000fe200078ec0ff */
[----:B------:R-:W-:Y:S01]  /*01f0*/  LDS R13, [R3] ;  /* 0x00000000030d7984 */ /* 0x000fe20000000800 */
[----:B------:R-:W-:Y:S03]  /*0200*/  BSSY.RECONVERGENT B1, `(.L_x_0) ;  /* 0x000001b000017945 */ /* 0x000fe60003800200 */
[----:B0-----:R-:W0:Y:S04]  /*0210*/  LDS.128 R4, [R16] ;  /* 0x0000000010047984 */ /* 0x001e280000000c00 */
[----:B------:R-:W1:Y:S04]  /*0220*/  LDS R15, [R3+0x4] ;  /* 0x00000400030f7984 */ /* 0x000e680000000800 */
[----:B------:R-:W2:Y:S04]  /*0230*/  LDS R0, [R3+0x8] ;  /* 0x0000080003007984 */ /* 0x000ea80000000800 */
[----:B------:R-:W3:Y:S04]  /*0240*/  LDS R17, [R3+0xc] ;  /* 0x00000c0003117984 */ /* 0x000ee80000000800 */
[----:B------:R-:W-:Y:S04]  /*0250*/  LDS.128 R8, [R16+0x10] ;  /* 0x0000100010087984 */ /* 0x000fe80000000c00 */
[----:B------:R-:W4:Y:S04]  /*0260*/  LDS R12, [R3+0x10] ;  /* 0x00001000030c7984 */ /* 0x000f280000000800 */
[----:B------:R-:W5:Y:S04]  /*0270*/  LDS R19, [R3+0x14] ;  /* 0x0000140003137984 */ /* 0x000f680000000800 */
[----:B------:R3:W5:Y:S01]  /*0280*/  LDS R14, [R3+0x18] ;  /* 0x00001800030e7984 */ /* 0x0007620000000800 */
[----:B0-----:R-:W-:-:S04]  /*0290*/  FFMA R4, R4, R13, RZ ;  /* 0x0000000d04047223 */ /* 0x001fc800000000ff */
[----:B-1----:R-:W-:Y:S01]  /*02a0*/  FFMA R5, R15, R5, R4 ;  /* 0x000000050f057223 */ /* 0x002fe20000000004 */
[----:B------:R-:W-:-:S03]  /*02b0*/  HFMA2 R4, -RZ, RZ, 2.4375, 0 ;  /* 0x40e00000ff047431 */ /* 0x000fc600000001ff */
[----:B--2---:R-:W-:Y:S01]  /*02c0*/  FFMA R0, R0, R6, R5 ;  /* 0x0000000600007223 */ /* 0x004fe20000000005 */
[----:B------:R-:W-:-:S03]  /*02d0*/  IMAD.MOV.U32 R5, RZ, RZ, 0x3e124925 ;  /* 0x3e124925ff057424 */ /* 0x000fc600078e00ff */
[----:B---3--:R-:W-:Y:S01]  /*02e0*/  FFMA R7, R17, R7, R0 ;  /* 0x0000000711077223 */ /* 0x008fe20000000000 */
[----:B------:R-:W-:-:S04]  /*02f0*/  FFMA R4, R5, -R4, 1 ;  /* 0x3f80000005047423 */ /* 0x000fc80000000804 */
[----:B------:R-:W-:Y:S01]  /*0300*/  FFMA R3, R4, R5, 0.14285714924335479736 ;  /* 0x3e12492504037423 */ /* 0x000fe20000000005 */
[----:B----4-:R-:W-:-:S04]  /*0310*/  FFMA R8, R8, R12, R7 ;  /* 0x0000000c08087223 */ /* 0x010fc80000000007 */
[----:B-----5:R-:W-:-:S04]  /*0320*/  FFMA R9, R19, R9, R8 ;  /* 0x0000000913097223 */ /* 0x020fc80000000008 */
[----:B------:R-:W-:-:S04]  /*0330*/  FFMA R0, R14, R10, R9 ;  /* 0x0000000a0e007223 */ /* 0x000fc80000000009 */
[----:B------:R-:W0:Y:S01]  /*0340*/  FCHK P0, R0, 7 ;  /* 0x40e0000000007902 */ /* 0x000e220000000000 */
[----:B------:R-:W-:-:S04]  /*0350*/  FFMA R4, R0, R3, RZ ;  /* 0x0000000300047223 */ /* 0x000fc800000000ff */
[----:B------:R-:W-:-:S04]  /*0360*/  FFMA R5, R4, -7, R0 ;  /* 0xc0e0000004057823 */ /* 0x000fc80000000000 */
[----:B------:R-:W-:Y:S01]  /*0370*/  FFMA R7, R3, R5, R4 ;  /* 0x0000000503077223 */ /* 0x000fe20000000004 */
[----:B0-----:R-:W-:Y:S06]  /*0380*/  @!P0 BRA `(.L_x_1) ;  /* 0x0000000000088947 */ /* 0x001fec0003800000 */
[----:B------:R-:W-:-:S07]  /*0390*/  MOV R4, 0x3b0 ;  /* 0x000003b000047802 */ /* 0x000fce0000000f00 */
[----:B------:R-:W-:Y:S05]  /*03a0*/  CALL.REL.NOINC `($__internal_0_$__cuda_sm3x_div_rn_noftz_f32_slowpath) ;  /* 0x0000000000147944 */ /* 0x000fea0003c00000 */
.L_x_1:
[----:B------:R-:W-:Y:S05]  /*03b0*/  BSYNC.RECONVERGENT B1 ;  /* 0x0000000000017941 */ /* 0x000fea0003800200 */
.L_x_0:
[----:B------:R-:W0:Y:S02]  /*03c0*/  LDC.64 R4, c[0x0][0x398] ;  /* 0x0000e600ff047b82 */ /* 0x000e240000000a00 */
[----:B0-----:R-:W-:-:S05]  /*03d0*/  IMAD.WIDE R2, R2, 0x4, R4 ;  /* 0x0000000402027825 */ /* 0x001fca00078e0204 */
[----:B------:R-:W-:Y:S01]  /*03e0*/  STG.E desc[UR6][R2.64], R7 ;  /* 0x0000000702007986 */ /* 0x000fe2000c101906 */
[----:B------:R-:W-:Y:S05]  /*03f0*/  EXIT ;  /* 0x000000000000794d */ /* 0x000fea0003800000 */
        .weak           $__internal_0_$__cuda_sm3x_div_rn_noftz_f32_slowpath
        .type           $__internal_0_$__cuda_sm3x_div_rn_noftz_f32_slowpath,@function
        .size           $__internal_0_$__cuda_sm3x_div_rn_noftz_f32_slowpath,(.L_x_15 - $__internal_0_$__cuda_sm3x_div_rn_noftz_f32_slowpath)
$__internal_0_$__cuda_sm3x_div_rn_noftz_f32_slowpath:
[--C-:B------:R-:W-:Y:S01]  /*0400*/  SHF.R.U32.HI R3, RZ, 0x17, R0.reuse ;  /* 0x00000017ff037819 */ /* 0x100fe20000011600 */
[----:B------:R-:W-:Y:S04]  /*0410*/  BSSY.RECONVERGENT B0, `(.L_x_2) ;  /* 0x000005c000007945 */ /* 0x000fe80003800200 */
[----:B------:R-:W-:Y:S01]  /*0420*/  BSSY.RELIABLE B2, `(.L_x_3) ;  /* 0x000001a000027945 */ /* 0x000fe20003800100 */
[----:B------:R-:W-:Y:S01]  /*0430*/  IMAD.MOV.U32 R5, RZ, RZ, R0 ;  /* 0x000000ffff057224 */ /* 0x000fe200078e0000 */
[----:B------:R-:W-:-:S05]  /*0440*/  LOP3.LUT R3, R3, 0xff, RZ, 0xc0, !PT ;  /* 0x000000ff03037812 */ /* 0x000fca00078ec0ff */
[----:B------:R-:W-:-:S05]  /*0450*/  VIADD R7, R3, 0xffffffff ;  /* 0xffffffff03077836 */ /* 0x000fca0000000000 */
[----:B------:R-:W-:-:S13]  /*0460*/  ISETP.GT.U32.OR P0, PT, R7, 0xfd, !PT ;  /* 0x000000fd0700780c */ /* 0x000fda0007f04470 */
[----:B------:R-:W-:Y:S01]  /*0470*/  @!P0 IMAD.MOV.U32 R6, RZ, RZ, RZ ;  /* 0x000000ffff068224 */ /* 0x000fe200078e00ff */
[----:B------:R-:W-:Y:S06]  /*0480*/  @!P0 BRA `(.L_x_4) ;  /* 0x00000000004c8947 */ /* 0x000fec0003800000 */
[----:B------:R-:W-:-:S13]  /*0490*/  FSETP.GTU.FTZ.AND P0, PT, |R0|, +INF , PT ;  /* 0x7f8000000000780b */ /* 0x000fda0003f1c200 */
[----:B------:R-:W-:Y:S05]  /*04a0*/  @P0 BREAK.RELIABLE B2 ;  /* 0x0000000000020942 */ /* 0x000fea0003800100 */
[----:B------:R-:W-:Y:S05]  /*04b0*/  @P0 BRA `(.L_x_5) ;  /* 0x0000000400400947 */ /* 0x000fea0003800000 */
[----:B------:R-:W-:-:S05]  /*04c0*/  IMAD.MOV.U32 R6, RZ, RZ, 0x40e00000 ;  /* 0x40e00000ff067424 */ /* 0x000fca00078e00ff */
[----:B------:R-:W-:-:S13]  /*04d0*/  LOP3.LUT P0, RZ, R6, 0x7fffffff, R5, 0xc8, !PT ;  /* 0x7fffffff06ff7812 */ /* 0x000fda000780c805 */
[----:B------:R-:W-:Y:S05]  /*04e0*/  @!P0 BREAK.RELIABLE B2 ;  /* 0x0000000000028942 */ /* 0x000fea0003800100 */
[----:B------:R-:W-:Y:S05]  /*04f0*/  @!P0 BRA `(.L_x_6) ;  /* 0x0000000400288947 */ /* 0x000fea0003800000 */
[----:B------:R-:W-:-:S13]  /*0500*/  LOP3.LUT P0, RZ, R5, 0x7fffffff, RZ, 0xc0, !PT ;  /* 0x7fffffff05ff7812 */ /* 0x000fda000780c0ff */
[----:B------:R-:W-:Y:S05]  /*0510*/  @!P0 BREAK.RELIABLE B2 ;  /* 0x0000000000028942 */ /* 0x000fea0003800100 */
[----:B------:R-:W-:Y:S05]  /*0520*/  @!P0 BRA `(.L_x_7) ;  /* 0x0000000400148947 */ /* 0x000fea0003800000 */
[----:B------:R-:W-:Y:S02]  /*0530*/  FSETP.NEU.FTZ.AND P0, PT, |R0|, +INF , PT ;  /* 0x7f8000000000780b */ /* 0x000fe40003f1d200 */
[----:B------:R-:W-:-:S04]  /*0540*/  LOP3.LUT P1, RZ, R6, 0x7fffffff, RZ, 0xc0, !PT ;  /* 0x7fffffff06ff7812 */ /* 0x000fc8000782c0ff */
[----:B------:R-:W-:-:S13]  /*0550*/  PLOP3.LUT P0, PT, P0, P1, PT, 0x2f, 0xf2 ;  /* 0x0000000000f2781c */ /* 0x000fda0000702577 */
[----:B------:R-:W-:Y:S05]  /*0560*/  @P0 BREAK.RELIABLE B2 ;  /* 0x0000000000020942 */ /* 0x000fea0003800100 */
[----:B------:R-:W-:Y:S05]  /*0570*/  @P0 BRA `(.L_x_8) ;  /* 0x0000000000f40947 */ /* 0x000fea0003800000 */
[----:B------:R-:W-:-:S13]  /*0580*/  ISETP.GE.AND P0, PT, R7, RZ, PT ;  /* 0x000000ff0700720c */ /* 0x000fda0003f06270 */
[----:B------:R-:W-:Y:S01]  /*0590*/  @P0 MOV R6, RZ ;  /* 0x000000ff00060202 */ /* 0x000fe20000000f00 */
[----:B------:R-:W-:Y:S01]  /*05a0*/  @!P0 FFMA R5, R0, 1.84467440737095516160e+19, RZ ;  /* 0x5f80000000058823 */ /* 0x000fe200000000ff */
[----:B------:R-:W-:-:S07]  /*05b0*/  @!P0 IMAD.MOV.U32 R6, RZ, RZ, -0x40 ;  /* 0xffffffc0ff068424 */ /* 0x000fce00078e00ff */
.L_x_4:
[----:B------:R-:W-:Y:S05]  /*05c0*/  BSYNC.RELIABLE B2 ;  /* 0x0000000000027941 */ /* 0x000fea0003800100 */
.L_x_3:
[----:B------:R-:W-:Y:S01]  /*05d0*/  UMOV UR4, 0x40e00000 ;  /* 0x40e0000000047882 */ /* 0x000fe20000000000 */
[----:B------:R-:W-:Y:S01]  /*05e0*/  VIADD R3, R3, 0xffffff81 ;  /* 0xffffff8103037836 */ /* 0x000fe20000000000 */
[----:B------:R-:W-:Y:S01]  /*05f0*/  UIADD3 UR4, UPT, UPT, UR4, -0x1000000, URZ ;  /* 0xff00000004047890 */ /* 0x000fe2000fffe0ff */
[----:B------:R-:W-:Y:S02]  /*0600*/  BSSY.RECONVERGENT B2, `(.L_x_9) ;  /* 0x0000033000027945 */ /* 0x000fe40003800200 */
[----:B------:R-:W-:Y:S01]  /*0610*/  IMAD R0, R3, -0x800000, R5 ;  /* 0xff80000003007824 */ /* 0x000fe200078e0205 */
[----:B------:R-:W-:Y:S02]  /*0620*/  IADD3 R6, PT, PT, R6, -0x2, R3 ;  /* 0xfffffffe06067810 */ /* 0x000fe40007ffe003 */
[----:B------:R-:W-:-:S03]  /*0630*/  FADD.FTZ R9, -RZ, -UR4 ;  /* 0x80000004ff097e21 */ /* 0x000fc60008010100 */
[----:B------:R-:W0:Y:S02]  /*0640*/  MUFU.RCP R7, UR4 ;  /* 0x0000000400077d08 */ /* 0x000e240008001000 */
[----:B0-----:R-:W-:-:S04]  /*0650*/  FFMA R8, R7, R9, 1 ;  /* 0x3f80000007087423 */ /* 0x001fc80000000009 */
[----:B------:R-:W-:-:S04]  /*0660*/  FFMA R7, R7, R8, R7 ;  /* 0x0000000807077223 */ /* 0x000fc80000000007 */
[----:B------:R-:W-:-:S04]  /*0670*/  FFMA R8, R0, R7, RZ ;  /* 0x0000000700087223 */ /* 0x000fc800000000ff */
[----:B------:R-:W-:-:S04]  /*0680*/  FFMA R5, R9, R8, R0 ;  /* 0x0000000809057223 */ /* 0x000fc80000000000 */
[----:B------:R-:W-:-:S04]  /*0690*/  FFMA R8, R7, R5, R8 ;  /* 0x0000000507087223 */ /* 0x000fc80000000008 */
[----:B------:R-:W-:-:S04]  /*06a0*/  FFMA R9, R9, R8, R0 ;  /* 0x0000000809097223 */ /* 0x000fc80000000000 */
[----:B------:R-:W-:-:S05]  /*06b0*/  FFMA R5, R7, R9, R8 ;  /* 0x0000000907057223 */ /* 0x000fca0000000008 */
[----:B------:R-:W-:-:S04]  /*06c0*/  SHF.R.U32.HI R0, RZ, 0x17, R5 ;  /* 0x00000017ff007819 */ /* 0x000fc80000011605 */
[----:B------:R-:W-:-:S05]  /*06d0*/  LOP3.LUT R0, R0, 0xff, RZ, 0xc0, !PT ;  /* 0x000000ff00007812 */ /* 0x000fca00078ec0ff */
[----:B------:R-:W-:-:S05]  /*06e0*/  IMAD.IADD R10, R0, 0x1, R6 ;  /* 0x00000001000a7824 */ /* 0x000fca00078e0206 */
[----:B------:R-:W-:-:S04]  /*06f0*/  IADD3 R0, PT, PT, R10, -0x1, RZ ;  /* 0xffffffff0a007810 */ /* 0x000fc80007ffe0ff */
[----:B------:R-:W-:-:S13]  /*0700*/  ISETP.GE.U32.AND P0, PT, R0, 0xfe, PT ;  /* 0x000000fe0000780c */ /* 0x000fda0003f06070 */
[----:B------:R-:W-:Y:S05]  /*0710*/  @!P0 BRA `(.L_x_10) ;  /* 0x0000000000808947 */ /* 0x000fea0003800000 */
[----:B------:R-:W-:-:S13]  /*0720*/  ISETP.GT.AND P0, PT, R10, 0xfe, PT ;  /* 0x000000fe0a00780c */ /* 0x000fda0003f04270 */
[----:B------:R-:W-:Y:S05]  /*0730*/  @P0 BRA `(.L_x_11) ;  /* 0x00000000006c0947 */ /* 0x000fea0003800000 */
[----:B------:R-:W-:-:S13]  /*0740*/  ISETP.GE.AND P0, PT, R10, 0x1, PT ;  /* 0x000000010a00780c */ /* 0x000fda0003f06270 */
[----:B------:R-:W-:Y:S05]  /*0750*/  @P0 BRA `(.L_x_12) ;  /* 0x0000000000740947 */ /* 0x000fea0003800000 */
[----:B------:R-:W-:Y:S02]  /*0760*/  ISETP.GE.AND P0, PT, R10, -0x18, PT ;  /* 0xffffffe80a00780c */ /* 0x000fe40003f06270 */
[----:B------:R-:W-:-:S11]  /*0770*/  LOP3.LUT R5, R5, 0x80000000, RZ, 0xc0, !PT ;  /* 0x8000000005057812 */ /* 0x000fd600078ec0ff */
[----:B------:R-:W-:Y:S05]  /*0780*/  @!P0 BRA `(.L_x_12) ;  /* 0x0000000000688947 */ /* 0x000fea0003800000 */
[CCC-:B------:R-:W-:Y:S01]  /*0790*/  FFMA.RZ R0, R7.reuse, R9.reuse, R8.reuse ;  /* 0x0000000907007223 */ /* 0x1c0fe2000000c008 */
[C---:B------:R-:W-:Y:S01]  /*07a0*/  VIADD R6, R10.reuse, 0x20 ;  /* 0x000000200a067836 */ /* 0x040fe20000000000 */
[C---:B------:R-:W-:Y:S02]  /*07b0*/  ISETP.NE.AND P2, PT, R10.reuse, RZ, PT ;  /* 0x000000ff0a00720c */ /* 0x040fe40003f45270 */
[----:B------:R-:W-:Y:S02]  /*07c0*/  ISETP.NE.AND P1, PT, R10, RZ, PT ;  /* 0x000000ff0a00720c */ /* 0x000fe40003f25270 */
[----:B------:R-:W-:Y:S01]  /*07d0*/  LOP3.LUT R3, R0, 0x7fffff, RZ, 0xc0, !PT ;  /* 0x007fffff00037812 */ /* 0x000fe200078ec0ff */
[CCC-:B------:R-:W-:Y:S01]  /*07e0*/  FFMA.RP R0, R7.reuse, R9.reuse, R8.reuse ;  /* 0x0000000907007223 */ /* 0x1c0fe20000008008 */
[----:B------:R-:W-:Y:S01]  /*07f0*/  FFMA.RM R7, R7, R9, R8 ;  /* 0x0000000907077223 */ /* 0x000fe20000004008 */
[----:B------:R-:W-:Y:S01]  /*0800*/  IMAD.MOV R8, RZ, RZ, -R10 ;  /* 0x000000ffff087224 */ /* 0x000fe200078e0a0a */
[----:B------:R-:W-:-:S03]  /*0810*/  LOP3.LUT R3, R3, 0x800000, RZ, 0xfc, !PT ;  /* 0x0080000003037812 */ /* 0x000fc600078efcff */
[----:B------:R-:W-:Y:S02]  /*0820*/  FSETP.NEU.FTZ.AND P0, PT, R0, R7, PT ;  /* 0x000000070000720b */ /* 0x000fe40003f1d000 */
[----:B------:R-:W-:Y:S02]  /*0830*/  SHF.L.U32 R6, R3, R6, RZ ;  /* 0x0000000603067219 */ /* 0x000fe400000006ff */
[----:B------:R-:W-:Y:S02]  /*0840*/  SEL R0, R8, RZ, P2 ;  /* 0x000000ff08007207 */ /* 0x000fe40001000000 */
[----:B------:R-:W-:Y:S02]  /*0850*/  ISETP.NE.AND P1, PT, R6, RZ, P1 ;  /* 0x000000ff0600720c */ /* 0x000fe40000f25270 */
[----:B------:R-:W-:Y:S02]  /*0860*/  SHF.R.U32.HI R0, RZ, R0, R3 ;  /* 0x00000000ff007219 */ /* 0x000fe40000011603 */
[----:B------:R-:W-:-:S02]  /*0870*/  PLOP3.LUT P0, PT, P0, P1, PT, 0xf8, 0x8f ;  /* 0x00000000008f781c */ /* 0x000fc40000703f70 */
[----:B------:R-:W-:Y:S02]  /*0880*/  SHF.R.U32.HI R6, RZ, 0x1, R0 ;  /* 0x00000001ff067819 */ /* 0x000fe40000011600 */
[----:B------:R-:W-:-:S04]  /*0890*/  SEL R3, RZ, 0x1, !P0 ;  /* 0x00000001ff037807 */ /* 0x000fc80004000000 */
[----:B------:R-:W-:-:S04]  /*08a0*/  LOP3.LUT R3, R3, 0x1, R6, 0xf8, !PT ;  /* 0x0000000103037812 */ /* 0x000fc800078ef806 */
[----:B------:R-:W-:-:S05]  /*08b0*/  LOP3.LUT R3, R3, R0, RZ, 0xc0, !PT ;  /* 0x0000000003037212 */ /* 0x000fca00078ec0ff */
[----:B------:R-:W-:-:S05]  /*08c0*/  IMAD.IADD R6, R6, 0x1, R3 ;  /* 0x0000000106067824 */ /* 0x000fca00078e0203 */
[----:B------:R-:W-:Y:S01]  /*08d0*/  LOP3.LUT R5, R6, R5, RZ, 0xfc, !PT ;  /* 0x0000000506057212 */ /* 0x000fe200078efcff */
[----:B------:R-:W-:Y:S06]  /*08e0*/  BRA `(.L_x_12) ;  /* 0x0000000000107947 */ /* 0x000fec0003800000 */
.L_x_11:
[----:B------:R-:W-:-:S04]  /*08f0*/  LOP3.LUT R5, R5, 0x80000000, RZ, 0xc0, !PT ;  /* 0x8000000005057812 */ /* 0x000fc800078ec0ff */
[----:B------:R-:W-:Y:S01]  /*0900*/  LOP3.LUT R5, R5, 0x7f800000, RZ, 0xfc, !PT ;  /* 0x7f80000005057812 */ /* 0x000fe200078efcff */
[----:B------:R-:W-:Y:S06]  /*0910*/  BRA `(.L_x_12) ;  /* 0x0000000000047947 */ /* 0x000fec0003800000 */
.L_x_10:
[----:B------:R-:W-:-:S07]  /*0920*/  LEA R5, R6, R5, 0x17 ;  /* 0x0000000506057211 */ /* 0x000fce00078eb8ff */
.L_x_12:
[----:B------:R-:W-:Y:S05]  /*0930*/  BSYNC.RECONVERGENT B2 ;  /* 0x0000000000027941 */ /* 0x000fea0003800200 */
.L_x_9:
[----:B------:R-:W-:Y:S05]  /*0940*/  BRA `(.L_x_13) ;  /* 0x0000000000207947 */ /* 0x000fea0003800000 */
.L_x_8:
[----:B------:R-:W-:-:S04]  /*0950*/  LOP3.LUT R5, R6, 0x80000000, R5, 0x48, !PT ;  /* 0x8000000006057812 */ /* 0x000fc800078e4805 */
[----:B------:R-:W-:Y:S01]  /*0960*/  LOP3.LUT R5, R5, 0x7f800000, RZ, 0xfc, !PT ;  /* 0x7f80000005057812 */ /* 0x000fe200078efcff */
[----:B------:R-:W-:Y:S06]  /*0970*/  BRA `(.L_x_13) ;  /* 0x0000000000147947 */ /* 0x000fec0003800000 */
.L_x_7:
[----:B------:R-:W-:Y:S01]  /*0980*/  LOP3.LUT R5, R6, 0x80000000, R5, 0x48, !PT ;  /* 0x8000000006057812 */ /* 0x000fe200078e4805 */
[----:B------:R-:W-:Y:S06]  /*0990*/  BRA `(.L_x_13) ;  /* 0x00000000000c7947 */ /* 0x000fec0003800000 */
.L_x_6:
[----:B------:R-:W0:Y:S01]  /*09a0*/  MUFU.RSQ R5, -QNAN ;  /* 0xffc0000000057908 */ /* 0x000e220000001400 */
[----:B------:R-:W-:Y:S05]  /*09b0*/  BRA `(.L_x_13) ;  /* 0x0000000000047947 */ /* 0x000fea0003800000 */
.L_x_5:
[----:B------:R-:W-:-:S07]  /*09c0*/  FADD.FTZ R5, R0, 7 ;  /* 0x40e0000000057421 */ /* 0x000fce0000010000 */
.L_x_13:
[----:B------:R-:W-:Y:S05]  /*09d0*/  BSYNC.RECONVERGENT B0 ;  /* 0x0000000000007941 */ /* 0x000fea0003800200 */
.L_x_2:
[----:B0-----:R-:W-:Y:S02]  /*09e0*/  IMAD.MOV.U32 R7, RZ, RZ, R5 ;  /* 0x000000ffff077224 */ /* 0x001fe400078e0005 */
[----:B------:R-:W-:-:S04]  /*09f0*/  IMAD.MOV.U32 R5, RZ, RZ, 0x0 ;  /* 0x00000000ff057424 */ /* 0x000fc800078e00ff */
[----:B------:R-:W-:Y:S05]  /*0a00*/  RET.REL.NODEC R4 `(_Z14applyStencil1DiiPKfPfS1_) ;  /* 0xfffffff4047c7950 */ /* 0x000fea0003c3ffff */
.L_x_14:
[----:B------:R-:W-:-:S00]  /*0a10*/  BRA `(.L_x_14) ;  /* 0xfffffffc00fc7947 */ /* 0x000fc0000383ffff */
[----:B------:R-:W-:-:S00]  /*0a20*/  NOP ;  /* 0x0000000000007918 */ /* 0x000fc00000000000 */
        /* <DEDUP_REMOVED lines=13> */
.L_x_15:


//--------------------- .nv.shared._Z14applyStencil1DiiPKfPfS1_ --------------------------
	.section	.nv.shared._Z14applyStencil1DiiPKfPfS1_,"aw",@nobits
	.sectionflags	@""
	.align	4
.nv.shared._Z14applyStencil1DiiPKfPfS1_:
	.zero		3128


//--------------------- .nv.shared.reserved.0     --------------------------
	.section	.nv.shared.reserved.0,"aw",@nobits
	.weak		__nv_reservedSMEM_offset_0_alias
	.size		__nv_reservedSMEM_offset_0_alias, 0, 64
	.other		__nv_reservedSMEM_offset_0_alias,@"STO_CUDA_RESERVED_SHARED STV_DEFAULT"
__nv_reservedSMEM_offset_0_alias:
	.zero		0
	.zero		64


//--------------------- .nv.constant0._Z14applyStencil1DiiPKfPfS1_ --------------------------
	.section	.nv.constant0._Z14applyStencil1DiiPKfPfS1_,"a",@progbits
	.sectionflags	@""
	.align	4
.nv.constant0._Z14applyStencil1DiiPKfPfS1_:
	.zero		928


//--------------------- SYMBOLS --------------------------

	.type		.nv.reservedSmem.offset0,@object
	.size		.nv.reservedSmem.offset0,0x4
	.type		.nv.reservedSmem.cap,@object
	.size		.nv.reservedSmem.cap,0x4
